//
// Generated by NVIDIA NVVM Compiler
//
// Compiler Build ID: CL-36424714
// Cuda compilation tools, release 13.0, V13.0.88
// Based on NVVM 20.0.0
//

.version 9.0
.target sm_100
.address_size 64

	// .globl	_Z16threshold_kernelPKffPfmm

.visible .entry _Z16threshold_kernelPKffPfmm(
	.param .u64 .ptr .align 1 _Z16threshold_kernelPKffPfmm_param_0,
	.param .f32 _Z16threshold_kernelPKffPfmm_param_1,
	.param .u64 .ptr .align 1 _Z16threshold_kernelPKffPfmm_param_2,
	.param .u64 _Z16threshold_kernelPKffPfmm_param_3,
	.param .u64 _Z16threshold_kernelPKffPfmm_param_4
)
{
	.reg .pred 	%p<3>;
	.reg .b32 	%r<5>;
	.reg .b32 	%f<4>;
	.reg .b64 	%rd<12>;

	ld.param.u64 	%rd2, [_Z16threshold_kernelPKffPfmm_param_0];
	ld.param.f32 	%f1, [_Z16threshold_kernelPKffPfmm_param_1];
	ld.param.u64 	%rd3, [_Z16threshold_kernelPKffPfmm_param_2];
	ld.param.u64 	%rd4, [_Z16threshold_kernelPKffPfmm_param_3];
	ld.param.u64 	%rd5, [_Z16threshold_kernelPKffPfmm_param_4];
	mov.u32 	%r1, %ctaid.x;
	mov.u32 	%r2, %ntid.x;
	mov.u32 	%r3, %tid.x;
	mad.lo.s32 	%r4, %r1, %r2, %r3;
	cvt.u64.u32 	%rd1, %r4;
	mul.lo.s64 	%rd6, %rd5, %rd4;
	setp.le.u64 	%p1, %rd6, %rd1;
	@%p1 bra 	$L__BB0_2;
	cvta.to.global.u64 	%rd7, %rd2;
	cvta.to.global.u64 	%rd8, %rd3;
	shl.b64 	%rd9, %rd1, 2;
	add.s64 	%rd10, %rd7, %rd9;
	ld.global.f32 	%f2, [%rd10];
	setp.gt.f32 	%p2, %f2, %f1;
	selp.f32 	%f3, 0f437F0000, 0f00000000, %p2;
	add.s64 	%rd11, %rd8, %rd9;
	st.global.f32 	[%rd11], %f3;
$L__BB0_2:
	ret;

}


// ===== COMPILED SASS (sm_100) =====

	.target	sm_100

	.elftype	@"ET_EXEC"


//--------------------- .note.nv.tkinfo           --------------------------
	.section	.note.nv.tkinfo,"",@"SHT_NOTE"
	.sectionflags	@"SHF_NOTE_NV_TKINFO"
	.tkinfo
        /*0018*/ 	.word	0x00000002
        /*0030*/ 	.string	""
        /*0030*/ 	.string	"ptxas"
        /*0030*/ 	.string	"Cuda compilation tools, release 13.0, V13.0.88"
        /*0030*/ 	.string	"Build cuda_13.0.r13.0/compiler.36424714_0"
        /*0030*/ 	.string	"-arch sm_100 -m 64 "



//--------------------- .note.nv.cuinfo           --------------------------
	.section	.note.nv.cuinfo,"",@"SHT_NOTE"
	.sectionflags	@"SHF_NOTE_NV_CUINFO"
        /*0018*/ 	.short	0x0002
        /*001a*/ 	.short	0x0064
        /*001c*/ 	.short	0x0082
	.zero		2


//--------------------- .nv.info                  --------------------------
	.section	.nv.info,"",@"SHT_CUDA_INFO"
	.align	4


	//----- nvinfo : EIATTR_REGCOUNT
	.align		4
        /*0000*/ 	.byte	0x04, 0x2f
        /*0002*/ 	.short	(.L_1 - .L_0)
	.align		4
.L_0:
        /*0004*/ 	.word	index@(_Z16threshold_kernelPKffPfmm)
        /*0008*/ 	.word	0x0000000a


	//----- nvinfo : EIATTR_FRAME_SIZE
	.align		4
.L_1:
        /*000c*/ 	.byte	0x04, 0x11
        /*000e*/ 	.short	(.L_3 - .L_2)
	.align		4
.L_2:
        /*0010*/ 	.word	index@(_Z16threshold_kernelPKffPfmm)
        /*0014*/ 	.word	0x00000000


	//----- nvinfo : EIATTR_MIN_STACK_SIZE
	.align		4
.L_3:
        /*0018*/ 	.byte	0x04, 0x12
        /*001a*/ 	.short	(.L_5 - .L_4)
	.align		4
.L_4:
        /*001c*/ 	.word	index@(_Z16threshold_kernelPKffPfmm)
        /*0020*/ 	.word	0x00000000
.L_5:


//--------------------- .nv.compat                --------------------------
	.section	.nv.compat,"",@"SHT_CUDA_COMPAT_INFO"
	.align	4
        /*0000*/ 	.byte	0x02, 0x09, 0x00, 0x00, 0x02, 0x02, 0x01, 0x00, 0x02, 0x05, 0x05, 0x00, 0x03, 0x07, 0x01, 0x01
        /*0010*/ 	.byte	0x02, 0x03, 0x00, 0x00, 0x02, 0x06, 0x01, 0x00, 0x04, 0x0b, 0x08, 0x00, 0x09, 0x00, 0x00, 0x00
        /*0020*/ 	.byte	0x00, 0x00, 0x00, 0x00


//--------------------- .nv.info._Z16threshold_kernelPKffPfmm --------------------------
	.section	.nv.info._Z16threshold_kernelPKffPfmm,"",@"SHT_CUDA_INFO"
	.sectionflags	@""
	.align	4


	//----- nvinfo : EIATTR_CUDA_API_VERSION
	.align		4
        /*0000*/ 	.byte	0x04, 0x37
        /*0002*/ 	.short	(.L_7 - .L_6)
.L_6:
        /*0004*/ 	.word	0x00000082


	//----- nvinfo : EIATTR_KPARAM_INFO
	.align		4
.L_7:
        /*0008*/ 	.byte	0x04, 0x17
        /*000a*/ 	.short	(.L_9 - .L_8)
.L_8:
        /*000c*/ 	.word	0x00000000
        /*0010*/ 	.short	0x0004
        /*0012*/ 	.short	0x0020
        /*0014*/ 	.byte	0x00, 0xf0, 0x21, 0x00


	//----- nvinfo : EIATTR_KPARAM_INFO
	.align		4
.L_9:
        /*0018*/ 	.byte	0x04, 0x17
        /*001a*/ 	.short	(.L_11 - .L_10)
.L_10:
        /*001c*/ 	.word	0x00000000
        /*0020*/ 	.short	0x0003
        /*0022*/ 	.short	0x0018
        /*0024*/ 	.byte	0x00, 0xf0, 0x21, 0x00


	//----- nvinfo : EIATTR_KPARAM_INFO
	.align		4
.L_11:
        /*0028*/ 	.byte	0x04, 0x17
        /*002a*/ 	.short	(.L_13 - .L_12)
.L_12:
        /*002c*/ 	.word	0x00000000
        /*0030*/ 	.short	0x0002
        /*0032*/ 	.short	0x0010
        /*0034*/ 	.byte	0x00, 0xf5, 0x21, 0x00


	//----- nvinfo : EIATTR_KPARAM_INFO
	.align		4
.L_13:
        /*0038*/ 	.byte	0x04, 0x17
        /*003a*/ 	.short	(.L_15 - .L_14)
.L_14:
        /*003c*/ 	.word	0x00000000
        /*0040*/ 	.short	0x0001
        /*0042*/ 	.short	0x0008
        /*0044*/ 	.byte	0x00, 0xf0, 0x11, 0x00


	//----- nvinfo : EIATTR_KPARAM_INFO
	.align		4
.L_15:
        /*0048*/ 	.byte	0x04, 0x17
        /*004a*/ 	.short	(.L_17 - .L_16)
.L_16:
        /*004c*/ 	.word	0x00000000
        /*0050*/ 	.short	0x0000
        /*0052*/ 	.short	0x0000
        /*0054*/ 	.byte	0x00, 0xf5, 0x21, 0x00


	//----- nvinfo : EIATTR_SPARSE_MMA_MASK
	.align		4
.L_17:
        /*0058*/ 	.byte	0x03, 0x50
        /*005a*/ 	.short	0x0000


	//----- nvinfo : EIATTR_MAXREG_COUNT
	.align		4
        /*005c*/ 	.byte	0x03, 0x1b
        /*005e*/ 	.short	0x00ff


	//----- nvinfo : EIATTR_MERCURY_ISA_VERSION
	.align		4
        /*0060*/ 	.byte	0x03, 0x5f
        /*0062*/ 	.short	0x0101


	//----- nvinfo : EIATTR_VRC_CTA_INIT_COUNT
	.align		4
        /*0064*/ 	.byte	0x02, 0x4a
	.zero		1
	.zero		1


	//----- nvinfo : EIATTR_EXIT_INSTR_OFFSETS
	.align		4
        /*0068*/ 	.byte	0x04, 0x1c
        /*006a*/ 	.short	(.L_19 - .L_18)


	//   ....[0]....
.L_18:
        /*006c*/ 	.word	0x000000e0


	//   ....[1]....
        /*0070*/ 	.word	0x000001d0


	//----- nvinfo : EIATTR_CBANK_PARAM_SIZE
	.align		4
.L_19:
        /*0074*/ 	.byte	0x03, 0x19
        /*0076*/ 	.short	0x0028


	//----- nvinfo : EIATTR_PARAM_CBANK
	.align		4
        /*0078*/ 	.byte	0x04, 0x0a
        /*007a*/ 	.short	(.L_21 - .L_20)
	.align		4
.L_20:
        /*007c*/ 	.word	index@(.nv.constant0._Z16threshold_kernelPKffPfmm)
        /*0080*/ 	.short	0x0380
        /*0082*/ 	.short	0x0028


	//----- nvinfo : EIATTR_SW_WAR
	.align		4
.L_21:
        /*0084*/ 	.byte	0x04, 0x36
        /*0086*/ 	.short	(.L_23 - .L_22)
.L_22:
        /*0088*/ 	.word	0x00000008
.L_23:


//--------------------- .nv.callgraph             --------------------------
	.section	.nv.callgraph,"",@"SHT_CUDA_CALLGRAPH"
	.align	4
	.sectionentsize	8
	.align		4
        /*0000*/ 	.word	0x00000000
	.align		4
        /*0004*/ 	.word	0xffffffff
	.align		4
        /*0008*/ 	.word	0x00000000
	.align		4
        /*000c*/ 	.word	0xfffffffe
	.align		4
        /*0010*/ 	.word	0x00000000
	.align		4
        /*0014*/ 	.word	0xfffffffd
	.align		4
        /*0018*/ 	.word	0x00000000
	.align		4
        /*001c*/ 	.word	0xfffffffc


//--------------------- .text._Z16threshold_kernelPKffPfmm --------------------------
	.section	.text._Z16threshold_kernelPKffPfmm,"ax",@progbits
	.align	128
        .global         _Z16threshold_kernelPKffPfmm
        .type           _Z16threshold_kernelPKffPfmm,@function
        .size           _Z16threshold_kernelPKffPfmm,(.L_x_1 - _Z16threshold_kernelPKffPfmm)
        .other          _Z16threshold_kernelPKffPfmm,@"STO_CUDA_ENTRY STV_DEFAULT"
_Z16threshold_kernelPKffPfmm:
.text._Z16threshold_kernelPKffPfmm:
[----:B------:R-:W-:Y:S01]  /*0000*/  LDC R1, c[0x0][0x37c] ;  /* 0x0000df00ff017b82 */ /* 0x000fe20000000800 */
[----:B------:R-:W0:Y:S01]  /*0010*/  S2R R3, SR_TID.X ;  /* 0x0000000000037919 */ /* 0x000e220000002100 */
[----:B------:R-:W1:Y:S06]  /*0020*/  LDCU.64 UR8, c[0x0][0x3a0] ;  /* 0x00007400ff0877ac */ /* 0x000e6c0008000a00 */
[----:B------:R-:W0:Y:S01]  /*0030*/  S2UR UR7, SR_CTAID.X ;  /* 0x00000000000779c3 */ /* 0x000e220000002500 */
[----:B------:R-:W1:Y:S07]  /*0040*/  LDCU.64 UR10, c[0x0][0x398] ;  /* 0x00007300ff0a77ac */ /* 0x000e6e0008000a00 */
[----:B------:R-:W0:Y:S01]  /*0050*/  LDC R0, c[0x0][0x360] ;  /* 0x0000d800ff007b82 */ /* 0x000e220000000800 */
[----:B-1----:R-:W-:-:S02]  /*0060*/  UIMAD UR6, UR9, UR10, URZ ;  /* 0x0000000a090672a4 */ /* 0x002fc4000f8e02ff */
[----:B------:R-:W-:Y:S02]  /*0070*/  UIMAD.WIDE.U32 UR4, UR8, UR10, URZ ;  /* 0x0000000a080472a5 */ /* 0x000fe4000f8e00ff */
[----:B------:R-:W-:-:S04]  /*0080*/  UIMAD UR6, UR8, UR11, UR6 ;  /* 0x0000000b080672a4 */ /* 0x000fc8000f8e0206 */
[----:B------:R-:W-:Y:S01]  /*0090*/  UIADD3 UR5, UPT, UPT, UR5, UR6, URZ ;  /* 0x0000000605057290 */ /* 0x000fe2000fffe0ff */
[----:B0-----:R-:W-:-:S05]  /*00a0*/  IMAD R0, R0, UR7, R3 ;  /* 0x0000000700007c24 */ /* 0x001fca000f8e0203 */
[----:B------:R-:W-:Y:S01]  /*00b0*/  IMAD.U32 R2, RZ, RZ, UR5 ;  /* 0x00000005ff027e24 */ /* 0x000fe2000f8e00ff */
[----:B------:R-:W-:-:S04]  /*00c0*/  ISETP.LT.U32.AND P0, PT, R0, UR4, PT ;  /* 0x0000000400007c0c */ /* 0x000fc8000bf01070 */
[----:B------:R-:W-:-:S13]  /*00d0*/  ISETP.GT.U32.AND.EX P0, PT, R2, RZ, PT, P0 ;  /* 0x000000ff0200720c */ /* 0x000fda0003f04100 */
[----:B------:R-:W-:Y:S05]  /*00e0*/  @!P0 EXIT ;  /* 0x000000000000894d */ /* 0x000fea0003800000 */
[----:B------:R-:W0:Y:S01]  /*00f0*/  LDCU.64 UR6, c[0x0][0x380] ;  /* 0x00007000ff0677ac */ /* 0x000e220008000a00 */
[----:B------:R-:W-:Y:S01]  /*0100*/  IMAD.SHL.U32 R4, R0, 0x4, RZ ;  /* 0x0000000400047824 */ /* 0x000fe200078e00ff */
[----:B------:R-:W-:Y:S01]  /*0110*/  SHF.R.U32.HI R0, RZ, 0x1e, R0 ;  /* 0x0000001eff007819 */ /* 0x000fe20000011600 */
[----:B------:R-:W1:Y:S01]  /*0120*/  LDCU.64 UR4, c[0x0][0x358] ;  /* 0x00006b00ff0477ac */ /* 0x000e620008000a00 */
[----:B------:R-:W2:Y:S02]  /*0130*/  LDCU.64 UR8, c[0x0][0x390] ;  /* 0x00007200ff0877ac */ /* 0x000ea40008000a00 */
[----:B0-----:R-:W-:Y:S01]  /*0140*/  IADD3 R2, P0, PT, R4, UR6, RZ ;  /* 0x0000000604027c10 */ /* 0x001fe2000ff1e0ff */
[----:B------:R-:W0:Y:S03]  /*0150*/  LDCU UR6, c[0x0][0x388] ;  /* 0x00007100ff0677ac */ /* 0x000e260008000800 */
[----:B------:R-:W-:-:S05]  /*0160*/  IADD3.X R3, PT, PT, R0, UR7, RZ, P0, !PT ;  /* 0x0000000700037c10 */ /* 0x000fca00087fe4ff */
[----:B-1----:R-:W0:Y:S01]  /*0170*/  LDG.E R2, desc[UR4][R2.64] ;  /* 0x0000000402027981 */ /* 0x002e22000c1e1900 */
[----:B--2---:R-:W-:-:S04]  /*0180*/  IADD3 R4, P1, PT, R4, UR8, RZ ;  /* 0x0000000804047c10 */ /* 0x004fc8000ff3e0ff */
[----:B------:R-:W-:Y:S02]  /*0190*/  IADD3.X R5, PT, PT, R0, UR9, RZ, P1, !PT ;  /* 0x0000000900057c10 */ /* 0x000fe40008ffe4ff */
[----:B0-----:R-:W-:-:S04]  /*01a0*/  FSETP.GT.AND P0, PT, R2, UR6, PT ;  /* 0x0000000602007c0b */ /* 0x001fc8000bf04000 */
[----:B------:R-:W-:-:S05]  /*01b0*/  FSEL R7, RZ, 255, !P0 ;  /* 0x437f0000ff077808 */ /* 0x000fca0004000000 */
[----:B------:R-:W-:Y:S01]  /*01c0*/  STG.E desc[UR4][R4.64], R7 ;  /* 0x0000000704007986 */ /* 0x000fe2000c101904 */
[----:B------:R-:W-:Y:S05]  /*01d0*/  EXIT ;  /* 0x000000000000794d */ /* 0x000fea0003800000 */
.L_x_0:
[----:B------:R-:W-:-:S00]  /*01e0*/  BRA `(.L_x_0) ;  /* 0xfffffffc00fc7947 */ /* 0x000fc0000383ffff */
[----:B------:R-:W-:-:S00]  /*01f0*/  NOP ;  /* 0x0000000000007918 */ /* 0x000fc00000000000 */
        /* <DEDUP_REMOVED lines=8> */
.L_x_1:


//--------------------- .nv.shared.reserved.0     --------------------------
	.section	.nv.shared.reserved.0,"aw",@nobits
	.weak		__nv_reservedSMEM_offset_0_alias
	.size		__nv_reservedSMEM_offset_0_alias, 0, 64
	.other		__nv_reservedSMEM_offset_0_alias,@"STO_CUDA_RESERVED_SHARED STV_DEFAULT"
__nv_reservedSMEM_offset_0_alias:
	.zero		0
	.zero		64


//--------------------- .nv.constant0._Z16threshold_kernelPKffPfmm --------------------------
	.section	.nv.constant0._Z16threshold_kernelPKffPfmm,"a",@progbits
	.sectionflags	@""
	.align	4
.nv.constant0._Z16threshold_kernelPKffPfmm:
	.zero		936


//--------------------- SYMBOLS --------------------------

	.type		.nv.reservedSmem.offset0,@object
	.size		.nv.reservedSmem.offset0,0x4
